//
// Generated by NVIDIA NVVM Compiler
//
// Compiler Build ID: CL-36424714
// Cuda compilation tools, release 13.0, V13.0.88
// Based on NVVM 20.0.0
//

.version 9.0
.target sm_100
.address_size 64

	// .globl	_Z19histogram_kernel_v0PjS_jj
// _ZZ19histogram_kernel_v1PjS_jjE9localBins has been demoted
// _ZZ19histogram_kernel_v2PjS_jjE9localBins has been demoted

.visible .entry _Z19histogram_kernel_v0PjS_jj(
	.param .u64 .ptr .align 1 _Z19histogram_kernel_v0PjS_jj_param_0,
	.param .u64 .ptr .align 1 _Z19histogram_kernel_v0PjS_jj_param_1,
	.param .u32 _Z19histogram_kernel_v0PjS_jj_param_2,
	.param .u32 _Z19histogram_kernel_v0PjS_jj_param_3
)
{
	.reg .pred 	%p<2>;
	.reg .b32 	%r<8>;
	.reg .b64 	%rd<9>;

	ld.param.u64 	%rd1, [_Z19histogram_kernel_v0PjS_jj_param_0];
	ld.param.u64 	%rd2, [_Z19histogram_kernel_v0PjS_jj_param_1];
	ld.param.u32 	%r2, [_Z19histogram_kernel_v0PjS_jj_param_2];
	mov.u32 	%r3, %ctaid.x;
	mov.u32 	%r4, %ntid.x;
	mov.u32 	%r5, %tid.x;
	mad.lo.s32 	%r1, %r3, %r4, %r5;
	setp.ge.u32 	%p1, %r1, %r2;
	@%p1 bra 	$L__BB0_2;
	cvta.to.global.u64 	%rd3, %rd1;
	cvta.to.global.u64 	%rd4, %rd2;
	mul.wide.s32 	%rd5, %r1, 4;
	add.s64 	%rd6, %rd3, %rd5;
	ld.global.u32 	%r6, [%rd6];
	mul.wide.u32 	%rd7, %r6, 4;
	add.s64 	%rd8, %rd4, %rd7;
	atom.global.add.u32 	%r7, [%rd8], 1;
$L__BB0_2:
	ret;

}
	// .globl	_Z19histogram_kernel_v1PjS_jj
.visible .entry _Z19histogram_kernel_v1PjS_jj(
	.param .u64 .ptr .align 1 _Z19histogram_kernel_v1PjS_jj_param_0,
	.param .u64 .ptr .align 1 _Z19histogram_kernel_v1PjS_jj_param_1,
	.param .u32 _Z19histogram_kernel_v1PjS_jj_param_2,
	.param .u32 _Z19histogram_kernel_v1PjS_jj_param_3
)
{
	.reg .pred 	%p<6>;
	.reg .b32 	%r<88>;
	.reg .b64 	%rd<11>;
	// demoted variable
	.shared .align 4 .b8 _ZZ19histogram_kernel_v1PjS_jjE9localBins[16384];
	ld.param.u64 	%rd4, [_Z19histogram_kernel_v1PjS_jj_param_0];
	ld.param.u64 	%rd5, [_Z19histogram_kernel_v1PjS_jj_param_1];
	ld.param.u32 	%r7, [_Z19histogram_kernel_v1PjS_jj_param_2];
	mov.u32 	%r8, %ctaid.x;
	mov.u32 	%r9, %ntid.x;
	mov.u32 	%r1, %tid.x;
	mad.lo.s32 	%r2, %r8, %r9, %r1;
	setp.ge.u32 	%p1, %r2, %r7;
	@%p1 bra 	$L__BB1_7;
	setp.ne.s32 	%p2, %r1, 0;
	@%p2 bra 	$L__BB1_4;
	mov.b32 	%r86, 128;
	mov.u32 	%r11, _ZZ19histogram_kernel_v1PjS_jjE9localBins;
$L__BB1_3:
	add.s32 	%r12, %r11, %r86;
	mov.b32 	%r13, 0;
	st.shared.u32 	[%r12+-128], %r13;
	st.shared.u32 	[%r12+-124], %r13;
	st.shared.u32 	[%r12+-120], %r13;
	st.shared.u32 	[%r12+-116], %r13;
	st.shared.u32 	[%r12+-112], %r13;
	st.shared.u32 	[%r12+-108], %r13;
	st.shared.u32 	[%r12+-104], %r13;
	st.shared.u32 	[%r12+-100], %r13;
	st.shared.u32 	[%r12+-96], %r13;
	st.shared.u32 	[%r12+-92], %r13;
	st.shared.u32 	[%r12+-88], %r13;
	st.shared.u32 	[%r12+-84], %r13;
	st.shared.u32 	[%r12+-80], %r13;
	st.shared.u32 	[%r12+-76], %r13;
	st.shared.u32 	[%r12+-72], %r13;
	st.shared.u32 	[%r12+-68], %r13;
	st.shared.u32 	[%r12+-64], %r13;
	st.shared.u32 	[%r12+-60], %r13;
	st.shared.u32 	[%r12+-56], %r13;
	st.shared.u32 	[%r12+-52], %r13;
	st.shared.u32 	[%r12+-48], %r13;
	st.shared.u32 	[%r12+-44], %r13;
	st.shared.u32 	[%r12+-40], %r13;
	st.shared.u32 	[%r12+-36], %r13;
	st.shared.u32 	[%r12+-32], %r13;
	st.shared.u32 	[%r12+-28], %r13;
	st.shared.u32 	[%r12+-24], %r13;
	st.shared.u32 	[%r12+-20], %r13;
	st.shared.u32 	[%r12+-16], %r13;
	st.shared.u32 	[%r12+-12], %r13;
	st.shared.u32 	[%r12+-8], %r13;
	st.shared.u32 	[%r12+-4], %r13;
	st.shared.u32 	[%r12], %r13;
	st.shared.u32 	[%r12+4], %r13;
	st.shared.u32 	[%r12+8], %r13;
	st.shared.u32 	[%r12+12], %r13;
	st.shared.u32 	[%r12+16], %r13;
	st.shared.u32 	[%r12+20], %r13;
	st.shared.u32 	[%r12+24], %r13;
	st.shared.u32 	[%r12+28], %r13;
	st.shared.u32 	[%r12+32], %r13;
	st.shared.u32 	[%r12+36], %r13;
	st.shared.u32 	[%r12+40], %r13;
	st.shared.u32 	[%r12+44], %r13;
	st.shared.u32 	[%r12+48], %r13;
	st.shared.u32 	[%r12+52], %r13;
	st.shared.u32 	[%r12+56], %r13;
	st.shared.u32 	[%r12+60], %r13;
	st.shared.u32 	[%r12+64], %r13;
	st.shared.u32 	[%r12+68], %r13;
	st.shared.u32 	[%r12+72], %r13;
	st.shared.u32 	[%r12+76], %r13;
	st.shared.u32 	[%r12+80], %r13;
	st.shared.u32 	[%r12+84], %r13;
	st.shared.u32 	[%r12+88], %r13;
	st.shared.u32 	[%r12+92], %r13;
	st.shared.u32 	[%r12+96], %r13;
	st.shared.u32 	[%r12+100], %r13;
	st.shared.u32 	[%r12+104], %r13;
	st.shared.u32 	[%r12+108], %r13;
	st.shared.u32 	[%r12+112], %r13;
	st.shared.u32 	[%r12+116], %r13;
	st.shared.u32 	[%r12+120], %r13;
	st.shared.u32 	[%r12+124], %r13;
	add.s32 	%r86, %r86, 256;
	setp.ne.s32 	%p3, %r86, 16512;
	@%p3 bra 	$L__BB1_3;
$L__BB1_4:
	setp.ne.s32 	%p4, %r1, 0;
	bar.sync 	0;
	cvta.to.global.u64 	%rd6, %rd4;
	mul.wide.s32 	%rd7, %r2, 4;
	add.s64 	%rd8, %rd6, %rd7;
	ld.global.u32 	%r14, [%rd8];
	shl.b32 	%r15, %r14, 2;
	mov.u32 	%r16, _ZZ19histogram_kernel_v1PjS_jjE9localBins;
	add.s32 	%r17, %r16, %r15;
	atom.shared.add.u32 	%r18, [%r17], 1;
	bar.sync 	0;
	@%p4 bra 	$L__BB1_7;
	cvta.to.global.u64 	%rd9, %rd5;
	add.s64 	%rd10, %rd9, 64;
	mov.b32 	%r87, 64;
$L__BB1_6:
	add.s32 	%r21, %r16, %r87;
	ld.shared.u32 	%r22, [%r21+-64];
	atom.global.add.u32 	%r23, [%rd10+-64], %r22;
	ld.shared.u32 	%r24, [%r21+-60];
	atom.global.add.u32 	%r25, [%rd10+-60], %r24;
	ld.shared.u32 	%r26, [%r21+-56];
	atom.global.add.u32 	%r27, [%rd10+-56], %r26;
	ld.shared.u32 	%r28, [%r21+-52];
	atom.global.add.u32 	%r29, [%rd10+-52], %r28;
	ld.shared.u32 	%r30, [%r21+-48];
	atom.global.add.u32 	%r31, [%rd10+-48], %r30;
	ld.shared.u32 	%r32, [%r21+-44];
	atom.global.add.u32 	%r33, [%rd10+-44], %r32;
	ld.shared.u32 	%r34, [%r21+-40];
	atom.global.add.u32 	%r35, [%rd10+-40], %r34;
	ld.shared.u32 	%r36, [%r21+-36];
	atom.global.add.u32 	%r37, [%rd10+-36], %r36;
	ld.shared.u32 	%r38, [%r21+-32];
	atom.global.add.u32 	%r39, [%rd10+-32], %r38;
	ld.shared.u32 	%r40, [%r21+-28];
	atom.global.add.u32 	%r41, [%rd10+-28], %r40;
	ld.shared.u32 	%r42, [%r21+-24];
	atom.global.add.u32 	%r43, [%rd10+-24], %r42;
	ld.shared.u32 	%r44, [%r21+-20];
	atom.global.add.u32 	%r45, [%rd10+-20], %r44;
	ld.shared.u32 	%r46, [%r21+-16];
	atom.global.add.u32 	%r47, [%rd10+-16], %r46;
	ld.shared.u32 	%r48, [%r21+-12];
	atom.global.add.u32 	%r49, [%rd10+-12], %r48;
	ld.shared.u32 	%r50, [%r21+-8];
	atom.global.add.u32 	%r51, [%rd10+-8], %r50;
	ld.shared.u32 	%r52, [%r21+-4];
	atom.global.add.u32 	%r53, [%rd10+-4], %r52;
	ld.shared.u32 	%r54, [%r21];
	atom.global.add.u32 	%r55, [%rd10], %r54;
	ld.shared.u32 	%r56, [%r21+4];
	atom.global.add.u32 	%r57, [%rd10+4], %r56;
	ld.shared.u32 	%r58, [%r21+8];
	atom.global.add.u32 	%r59, [%rd10+8], %r58;
	ld.shared.u32 	%r60, [%r21+12];
	atom.global.add.u32 	%r61, [%rd10+12], %r60;
	ld.shared.u32 	%r62, [%r21+16];
	atom.global.add.u32 	%r63, [%rd10+16], %r62;
	ld.shared.u32 	%r64, [%r21+20];
	atom.global.add.u32 	%r65, [%rd10+20], %r64;
	ld.shared.u32 	%r66, [%r21+24];
	atom.global.add.u32 	%r67, [%rd10+24], %r66;
	ld.shared.u32 	%r68, [%r21+28];
	atom.global.add.u32 	%r69, [%rd10+28], %r68;
	ld.shared.u32 	%r70, [%r21+32];
	atom.global.add.u32 	%r71, [%rd10+32], %r70;
	ld.shared.u32 	%r72, [%r21+36];
	atom.global.add.u32 	%r73, [%rd10+36], %r72;
	ld.shared.u32 	%r74, [%r21+40];
	atom.global.add.u32 	%r75, [%rd10+40], %r74;
	ld.shared.u32 	%r76, [%r21+44];
	atom.global.add.u32 	%r77, [%rd10+44], %r76;
	ld.shared.u32 	%r78, [%r21+48];
	atom.global.add.u32 	%r79, [%rd10+48], %r78;
	ld.shared.u32 	%r80, [%r21+52];
	atom.global.add.u32 	%r81, [%rd10+52], %r80;
	ld.shared.u32 	%r82, [%r21+56];
	atom.global.add.u32 	%r83, [%rd10+56], %r82;
	ld.shared.u32 	%r84, [%r21+60];
	atom.global.add.u32 	%r85, [%rd10+60], %r84;
	add.s32 	%r87, %r87, 128;
	add.s64 	%rd10, %rd10, 128;
	setp.ne.s32 	%p5, %r87, 16448;
	@%p5 bra 	$L__BB1_6;
$L__BB1_7:
	ret;

}
	// .globl	_Z19histogram_kernel_v2PjS_jj
.visible .entry _Z19histogram_kernel_v2PjS_jj(
	.param .u64 .ptr .align 1 _Z19histogram_kernel_v2PjS_jj_param_0,
	.param .u64 .ptr .align 1 _Z19histogram_kernel_v2PjS_jj_param_1,
	.param .u32 _Z19histogram_kernel_v2PjS_jj_param_2,
	.param .u32 _Z19histogram_kernel_v2PjS_jj_param_3
)
{
	.reg .pred 	%p<2>;
	.reg .b32 	%r<27>;
	.reg .b64 	%rd<13>;
	// demoted variable
	.shared .align 4 .b8 _ZZ19histogram_kernel_v2PjS_jjE9localBins[16384];
	ld.param.u64 	%rd1, [_Z19histogram_kernel_v2PjS_jj_param_0];
	ld.param.u64 	%rd2, [_Z19histogram_kernel_v2PjS_jj_param_1];
	ld.param.u32 	%r8, [_Z19histogram_kernel_v2PjS_jj_param_2];
	mov.u32 	%r9, %ctaid.x;
	mov.u32 	%r1, %ntid.x;
	mov.u32 	%r2, %tid.x;
	mad.lo.s32 	%r3, %r9, %r1, %r2;
	shl.b32 	%r10, %r2, 2;
	mov.u32 	%r11, _ZZ19histogram_kernel_v2PjS_jjE9localBins;
	add.s32 	%r4, %r11, %r10;
	mov.b32 	%r12, 0;
	st.shared.u32 	[%r4], %r12;
	shl.b32 	%r13, %r1, 2;
	add.s32 	%r5, %r4, %r13;
	st.shared.u32 	[%r5], %r12;
	add.s32 	%r6, %r5, %r13;
	st.shared.u32 	[%r6], %r12;
	add.s32 	%r7, %r6, %r13;
	st.shared.u32 	[%r7], %r12;
	bar.sync 	0;
	setp.ge.u32 	%p1, %r3, %r8;
	@%p1 bra 	$L__BB2_2;
	cvta.to.global.u64 	%rd3, %rd1;
	mul.wide.s32 	%rd4, %r3, 4;
	add.s64 	%rd5, %rd3, %rd4;
	ld.global.u32 	%r14, [%rd5];
	shl.b32 	%r15, %r14, 2;
	add.s32 	%r17, %r11, %r15;
	atom.shared.add.u32 	%r18, [%r17], 1;
$L__BB2_2:
	bar.sync 	0;
	cvta.to.global.u64 	%rd6, %rd2;
	mul.wide.u32 	%rd7, %r2, 4;
	add.s64 	%rd8, %rd6, %rd7;
	ld.shared.u32 	%r19, [%r4];
	atom.global.add.u32 	%r20, [%rd8], %r19;
	mul.wide.s32 	%rd9, %r1, 4;
	add.s64 	%rd10, %rd8, %rd9;
	ld.shared.u32 	%r21, [%r5];
	atom.global.add.u32 	%r22, [%rd10], %r21;
	add.s64 	%rd11, %rd10, %rd9;
	ld.shared.u32 	%r23, [%r6];
	atom.global.add.u32 	%r24, [%rd11], %r23;
	add.s64 	%rd12, %rd11, %rd9;
	ld.shared.u32 	%r25, [%r7];
	atom.global.add.u32 	%r26, [%rd12], %r25;
	ret;

}
	// .globl	_Z14convert_kernelPjj
.visible .entry _Z14convert_kernelPjj(
	.param .u64 .ptr .align 1 _Z14convert_kernelPjj_param_0,
	.param .u32 _Z14convert_kernelPjj_param_1
)
{
	.reg .pred 	%p<3>;
	.reg .b32 	%r<8>;
	.reg .b64 	%rd<5>;

	ld.param.u64 	%rd2, [_Z14convert_kernelPjj_param_0];
	ld.param.u32 	%r2, [_Z14convert_kernelPjj_param_1];
	mov.u32 	%r3, %ctaid.x;
	mov.u32 	%r4, %ntid.x;
	mov.u32 	%r5, %tid.x;
	mad.lo.s32 	%r1, %r3, %r4, %r5;
	setp.ge.u32 	%p1, %r1, %r2;
	@%p1 bra 	$L__BB3_3;
	cvta.to.global.u64 	%rd3, %rd2;
	mul.wide.s32 	%rd4, %r1, 4;
	add.s64 	%rd1, %rd3, %rd4;
	ld.global.u32 	%r6, [%rd1];
	setp.lt.u32 	%p2, %r6, 128;
	@%p2 bra 	$L__BB3_3;
	mov.b32 	%r7, 127;
	st.global.u32 	[%rd1], %r7;
$L__BB3_3:
	ret;

}


// ===== COMPILED SASS (sm_100) =====

	.target	sm_100

	.elftype	@"ET_EXEC"


//--------------------- .note.nv.tkinfo           --------------------------
	.section	.note.nv.tkinfo,"",@"SHT_NOTE"
	.sectionflags	@"SHF_NOTE_NV_TKINFO"
	.tkinfo
        /*0018*/ 	.word	0x00000002
        /*0030*/ 	.string	""
        /*0030*/ 	.string	"ptxas"
        /*0030*/ 	.string	"Cuda compilation tools, release 13.0, V13.0.88"
        /*0030*/ 	.string	"Build cuda_13.0.r13.0/compiler.36424714_0"
        /*0030*/ 	.string	"-arch sm_100 -m 64 "



//--------------------- .note.nv.cuinfo           --------------------------
	.section	.note.nv.cuinfo,"",@"SHT_NOTE"
	.sectionflags	@"SHF_NOTE_NV_CUINFO"
        /*0018*/ 	.short	0x0002
        /*001a*/ 	.short	0x0064
        /*001c*/ 	.short	0x0082
	.zero		2


//--------------------- .nv.info                  --------------------------
	.section	.nv.info,"",@"SHT_CUDA_INFO"
	.align	4


	//----- nvinfo : EIATTR_REGCOUNT
	.align		4
        /*0000*/ 	.byte	0x04, 0x2f
        /*0002*/ 	.short	(.L_1 - .L_0)
	.align		4
.L_0:
        /*0004*/ 	.word	index@(_Z19histogram_kernel_v0PjS_jj)
        /*0008*/ 	.word	0x0000000a


	//----- nvinfo : EIATTR_FRAME_SIZE
	.align		4
.L_1:
        /*000c*/ 	.byte	0x04, 0x11
        /*000e*/ 	.short	(.L_3 - .L_2)
	.align		4
.L_2:
        /*0010*/ 	.word	index@(_Z19histogram_kernel_v0PjS_jj)
        /*0014*/ 	.word	0x00000000


	//----- nvinfo : EIATTR_REGCOUNT
	.align		4
.L_3:
        /*0018*/ 	.byte	0x04, 0x2f
        /*001a*/ 	.short	(.L_5 - .L_4)
	.align		4
.L_4:
        /*001c*/ 	.word	index@(_Z19histogram_kernel_v1PjS_jj)
        /*0020*/ 	.word	0x0000001e


	//----- nvinfo : EIATTR_FRAME_SIZE
	.align		4
.L_5:
        /*0024*/ 	.byte	0x04, 0x11
        /*0026*/ 	.short	(.L_7 - .L_6)
	.align		4
.L_6:
        /*0028*/ 	.word	index@(_Z19histogram_kernel_v1PjS_jj)
        /*002c*/ 	.word	0x00000000


	//----- nvinfo : EIATTR_REGCOUNT
	.align		4
.L_7:
        /*0030*/ 	.byte	0x04, 0x2f
        /*0032*/ 	.short	(.L_9 - .L_8)
	.align		4
.L_8:
        /*0034*/ 	.word	index@(_Z19histogram_kernel_v2PjS_jj)
        /*0038*/ 	.word	0x00000014


	//----- nvinfo : EIATTR_FRAME_SIZE
	.align		4
.L_9:
        /*003c*/ 	.byte	0x04, 0x11
        /*003e*/ 	.short	(.L_11 - .L_10)
	.align		4
.L_10:
        /*0040*/ 	.word	index@(_Z19histogram_kernel_v2PjS_jj)
        /*0044*/ 	.word	0x00000000


	//----- nvinfo : EIATTR_REGCOUNT
	.align		4
.L_11:
        /*0048*/ 	.byte	0x04, 0x2f
        /*004a*/ 	.short	(.L_13 - .L_12)
	.align		4
.L_12:
        /*004c*/ 	.word	index@(_Z14convert_kernelPjj)
        /*0050*/ 	.word	0x00000008


	//----- nvinfo : EIATTR_FRAME_SIZE
	.align		4
.L_13:
        /*0054*/ 	.byte	0x04, 0x11
        /*0056*/ 	.short	(.L_15 - .L_14)
	.align		4
.L_14:
        /*0058*/ 	.word	index@(_Z14convert_kernelPjj)
        /*005c*/ 	.word	0x00000000


	//----- nvinfo : EIATTR_MIN_STACK_SIZE
	.align		4
.L_15:
        /*0060*/ 	.byte	0x04, 0x12
        /*0062*/ 	.short	(.L_17 - .L_16)
	.align		4
.L_16:
        /*0064*/ 	.word	index@(_Z14convert_kernelPjj)
        /*0068*/ 	.word	0x00000000


	//----- nvinfo : EIATTR_MIN_STACK_SIZE
	.align		4
.L_17:
        /*006c*/ 	.byte	0x04, 0x12
        /*006e*/ 	.short	(.L_19 - .L_18)
	.align		4
.L_18:
        /*0070*/ 	.word	index@(_Z19histogram_kernel_v2PjS_jj)
        /*0074*/ 	.word	0x00000000


	//----- nvinfo : EIATTR_MIN_STACK_SIZE
	.align		4
.L_19:
        /*0078*/ 	.byte	0x04, 0x12
        /*007a*/ 	.short	(.L_21 - .L_20)
	.align		4
.L_20:
        /*007c*/ 	.word	index@(_Z19histogram_kernel_v1PjS_jj)
        /*0080*/ 	.word	0x00000000


	//----- nvinfo : EIATTR_MIN_STACK_SIZE
	.align		4
.L_21:
        /*0084*/ 	.byte	0x04, 0x12
        /*0086*/ 	.short	(.L_23 - .L_22)
	.align		4
.L_22:
        /*0088*/ 	.word	index@(_Z19histogram_kernel_v0PjS_jj)
        /*008c*/ 	.word	0x00000000
.L_23:


//--------------------- .nv.compat                --------------------------
	.section	.nv.compat,"",@"SHT_CUDA_COMPAT_INFO"
	.align	4
        /*0000*/ 	.byte	0x02, 0x09, 0x00, 0x00, 0x02, 0x02, 0x01, 0x00, 0x02, 0x05, 0x05, 0x00, 0x03, 0x07, 0x01, 0x01
        /*0010*/ 	.byte	0x02, 0x03, 0x00, 0x00, 0x02, 0x06, 0x01, 0x00, 0x04, 0x0b, 0x08, 0x00, 0x09, 0x00, 0x00, 0x00
        /*0020*/ 	.byte	0x00, 0x00, 0x00, 0x00


//--------------------- .nv.info._Z14convert_kernelPjj --------------------------
	.section	.nv.info._Z14convert_kernelPjj,"",@"SHT_CUDA_INFO"
	.sectionflags	@""
	.align	4


	//----- nvinfo : EIATTR_CUDA_API_VERSION
	.align		4
        /*0000*/ 	.byte	0x04, 0x37
        /*0002*/ 	.short	(.L_25 - .L_24)
.L_24:
        /*0004*/ 	.word	0x00000082


	//----- nvinfo : EIATTR_KPARAM_INFO
	.align		4
.L_25:
        /*0008*/ 	.byte	0x04, 0x17
        /*000a*/ 	.short	(.L_27 - .L_26)
.L_26:
        /*000c*/ 	.word	0x00000000
        /*0010*/ 	.short	0x0001
        /*0012*/ 	.short	0x0008
        /*0014*/ 	.byte	0x00, 0xf0, 0x11, 0x00


	//----- nvinfo : EIATTR_KPARAM_INFO
	.align		4
.L_27:
        /*0018*/ 	.byte	0x04, 0x17
        /*001a*/ 	.short	(.L_29 - .L_28)
.L_28:
        /*001c*/ 	.word	0x00000000
        /*0020*/ 	.short	0x0000
        /*0022*/ 	.short	0x0000
        /*0024*/ 	.byte	0x00, 0xf5, 0x21, 0x00


	//----- nvinfo : EIATTR_SPARSE_MMA_MASK
	.align		4
.L_29:
        /*0028*/ 	.byte	0x03, 0x50
        /*002a*/ 	.short	0x0000


	//----- nvinfo : EIATTR_MAXREG_COUNT
	.align		4
        /*002c*/ 	.byte	0x03, 0x1b
        /*002e*/ 	.short	0x00ff


	//----- nvinfo : EIATTR_MERCURY_ISA_VERSION
	.align		4
        /*0030*/ 	.byte	0x03, 0x5f
        /*0032*/ 	.short	0x0101


	//----- nvinfo : EIATTR_VRC_CTA_INIT_COUNT
	.align		4
        /*0034*/ 	.byte	0x02, 0x4a
	.zero		1
	.zero		1


	//----- nvinfo : EIATTR_EXIT_INSTR_OFFSETS
	.align		4
        /*0038*/ 	.byte	0x04, 0x1c
        /*003a*/ 	.short	(.L_31 - .L_30)


	//   ....[0]....
.L_30:
        /*003c*/ 	.word	0x00000070


	//   ....[1]....
        /*0040*/ 	.word	0x000000d0


	//   ....[2]....
        /*0044*/ 	.word	0x00000100


	//----- nvinfo : EIATTR_CBANK_PARAM_SIZE
	.align		4
.L_31:
        /*0048*/ 	.byte	0x03, 0x19
        /*004a*/ 	.short	0x000c


	//----- nvinfo : EIATTR_PARAM_CBANK
	.align		4
        /*004c*/ 	.byte	0x04, 0x0a
        /*004e*/ 	.short	(.L_33 - .L_32)
	.align		4
.L_32:
        /*0050*/ 	.word	index@(.nv.constant0._Z14convert_kernelPjj)
        /*0054*/ 	.short	0x0380
        /*0056*/ 	.short	0x000c


	//----- nvinfo : EIATTR_SW_WAR
	.align		4
.L_33:
        /*0058*/ 	.byte	0x04, 0x36
        /*005a*/ 	.short	(.L_35 - .L_34)
.L_34:
        /*005c*/ 	.word	0x00000008
.L_35:


//--------------------- .nv.info._Z19histogram_kernel_v2PjS_jj --------------------------
	.section	.nv.info._Z19histogram_kernel_v2PjS_jj,"",@"SHT_CUDA_INFO"
	.sectionflags	@""
	.align	4


	//----- nvinfo : EIATTR_CUDA_API_VERSION
	.align		4
        /*0000*/ 	.byte	0x04, 0x37
        /*0002*/ 	.short	(.L_37 - .L_36)
.L_36:
        /*0004*/ 	.word	0x00000082


	//----- nvinfo : EIATTR_KPARAM_INFO
	.align		4
.L_37:
        /*0008*/ 	.byte	0x04, 0x17
        /*000a*/ 	.short	(.L_39 - .L_38)
.L_38:
        /*000c*/ 	.word	0x00000000
        /*0010*/ 	.short	0x0003
        /*0012*/ 	.short	0x0014
        /*0014*/ 	.byte	0x00, 0xf0, 0x11, 0x00


	//----- nvinfo : EIATTR_KPARAM_INFO
	.align		4
.L_39:
        /*0018*/ 	.byte	0x04, 0x17
        /*001a*/ 	.short	(.L_41 - .L_40)
.L_40:
        /*001c*/ 	.word	0x00000000
        /*0020*/ 	.short	0x0002
        /*0022*/ 	.short	0x0010
        /*0024*/ 	.byte	0x00, 0xf0, 0x11, 0x00


	//----- nvinfo : EIATTR_KPARAM_INFO
	.align		4
.L_41:
        /*0028*/ 	.byte	0x04, 0x17
        /*002a*/ 	.short	(.L_43 - .L_42)
.L_42:
        /*002c*/ 	.word	0x00000000
        /*0030*/ 	.short	0x0001
        /*0032*/ 	.short	0x0008
        /*0034*/ 	.byte	0x00, 0xf5, 0x21, 0x00


	//----- nvinfo : EIATTR_KPARAM_INFO
	.align		4
.L_43:
        /*0038*/ 	.byte	0x04, 0x17
        /*003a*/ 	.short	(.L_45 - .L_44)
.L_44:
        /*003c*/ 	.word	0x00000000
        /*0040*/ 	.short	0x0000
        /*0042*/ 	.short	0x0000
        /*0044*/ 	.byte	0x00, 0xf5, 0x21, 0x00


	//----- nvinfo : EIATTR_SPARSE_MMA_MASK
	.align		4
.L_45:
        /*0048*/ 	.byte	0x03, 0x50
        /*004a*/ 	.short	0x0000


	//----- nvinfo : EIATTR_MAXREG_COUNT
	.align		4
        /*004c*/ 	.byte	0x03, 0x1b
        /*004e*/ 	.short	0x00ff


	//----- nvinfo : EIATTR_NUM_BARRIERS
	.align		4
        /*0050*/ 	.byte	0x02, 0x4c
        /*0052*/ 	.byte	0x01
	.zero		1


	//----- nvinfo : EIATTR_MERCURY_ISA_VERSION
	.align		4
        /*0054*/ 	.byte	0x03, 0x5f
        /*0056*/ 	.short	0x0101


	//----- nvinfo : EIATTR_VRC_CTA_INIT_COUNT
	.align		4
        /*0058*/ 	.byte	0x02, 0x4a
	.zero		1
	.zero		1


	//----- nvinfo : EIATTR_EXIT_INSTR_OFFSETS
	.align		4
        /*005c*/ 	.byte	0x04, 0x1c
        /*005e*/ 	.short	(.L_47 - .L_46)


	//   ....[0]....
.L_46:
        /*0060*/ 	.word	0x000002a0


	//----- nvinfo : EIATTR_CRS_STACK_SIZE
	.align		4
.L_47:
        /*0064*/ 	.byte	0x04, 0x1e
        /*0066*/ 	.short	(.L_49 - .L_48)
.L_48:
        /*0068*/ 	.word	0x00000000


	//----- nvinfo : EIATTR_CBANK_PARAM_SIZE
	.align		4
.L_49:
        /*006c*/ 	.byte	0x03, 0x19
        /*006e*/ 	.short	0x0018


	//----- nvinfo : EIATTR_PARAM_CBANK
	.align		4
        /*0070*/ 	.byte	0x04, 0x0a
        /*0072*/ 	.short	(.L_51 - .L_50)
	.align		4
.L_50:
        /*0074*/ 	.word	index@(.nv.constant0._Z19histogram_kernel_v2PjS_jj)
        /*0078*/ 	.short	0x0380
        /*007a*/ 	.short	0x0018


	//----- nvinfo : EIATTR_SW_WAR
	.align		4
.L_51:
        /*007c*/ 	.byte	0x04, 0x36
        /*007e*/ 	.short	(.L_53 - .L_52)
.L_52:
        /*0080*/ 	.word	0x00000008
.L_53:


//--------------------- .nv.info._Z19histogram_kernel_v1PjS_jj --------------------------
	.section	.nv.info._Z19histogram_kernel_v1PjS_jj,"",@"SHT_CUDA_INFO"
	.sectionflags	@""
	.align	4


	//----- nvinfo : EIATTR_CUDA_API_VERSION
	.align		4
        /*0000*/ 	.byte	0x04, 0x37
        /*0002*/ 	.short	(.L_55 - .L_54)
.L_54:
        /*0004*/ 	.word	0x00000082


	//----- nvinfo : EIATTR_KPARAM_INFO
	.align		4
.L_55:
        /*0008*/ 	.byte	0x04, 0x17
        /*000a*/ 	.short	(.L_57 - .L_56)
.L_56:
        /*000c*/ 	.word	0x00000000
        /*0010*/ 	.short	0x0003
        /*0012*/ 	.short	0x0014
        /*0014*/ 	.byte	0x00, 0xf0, 0x11, 0x00


	//----- nvinfo : EIATTR_KPARAM_INFO
	.align		4
.L_57:
        /*0018*/ 	.byte	0x04, 0x17
        /*001a*/ 	.short	(.L_59 - .L_58)
.L_58:
        /*001c*/ 	.word	0x00000000
        /*0020*/ 	.short	0x0002
        /*0022*/ 	.short	0x0010
        /*0024*/ 	.byte	0x00, 0xf0, 0x11, 0x00


	//----- nvinfo : EIATTR_KPARAM_INFO
	.align		4
.L_59:
        /*0028*/ 	.byte	0x04, 0x17
        /*002a*/ 	.short	(.L_61 - .L_60)
.L_60:
        /*002c*/ 	.word	0x00000000
        /*0030*/ 	.short	0x0001
        /*0032*/ 	.short	0x0008
        /*0034*/ 	.byte	0x00, 0xf5, 0x21, 0x00


	//----- nvinfo : EIATTR_KPARAM_INFO
	.align		4
.L_61:
        /*0038*/ 	.byte	0x04, 0x17
        /*003a*/ 	.short	(.L_63 - .L_62)
.L_62:
        /*003c*/ 	.word	0x00000000
        /*0040*/ 	.short	0x0000
        /*0042*/ 	.short	0x0000
        /*0044*/ 	.byte	0x00, 0xf5, 0x21, 0x00


	//----- nvinfo : EIATTR_SPARSE_MMA_MASK
	.align		4
.L_63:
        /*0048*/ 	.byte	0x03, 0x50
        /*004a*/ 	.short	0x0000


	//----- nvinfo : EIATTR_MAXREG_COUNT
	.align		4
        /*004c*/ 	.byte	0x03, 0x1b
        /*004e*/ 	.short	0x00ff


	//----- nvinfo : EIATTR_NUM_BARRIERS
	.align		4
        /*0050*/ 	.byte	0x02, 0x4c
        /*0052*/ 	.byte	0x01
	.zero		1


	//----- nvinfo : EIATTR_MERCURY_ISA_VERSION
	.align		4
        /*0054*/ 	.byte	0x03, 0x5f
        /*0056*/ 	.short	0x0101


	//----- nvinfo : EIATTR_VRC_CTA_INIT_COUNT
	.align		4
        /*0058*/ 	.byte	0x02, 0x4a
	.zero		1
	.zero		1


	//----- nvinfo : EIATTR_EXIT_INSTR_OFFSETS
	.align		4
        /*005c*/ 	.byte	0x04, 0x1c
        /*005e*/ 	.short	(.L_65 - .L_64)


	//   ....[0]....
.L_64:
        /*0060*/ 	.word	0x00000070


	//   ....[1]....
        /*0064*/ 	.word	0x000002e0


	//   ....[2]....
        /*0068*/ 	.word	0x00000640


	//----- nvinfo : EIATTR_CRS_STACK_SIZE
	.align		4
.L_65:
        /*006c*/ 	.byte	0x04, 0x1e
        /*006e*/ 	.short	(.L_67 - .L_66)
.L_66:
        /*0070*/ 	.word	0x00000000


	//----- nvinfo : EIATTR_CBANK_PARAM_SIZE
	.align		4
.L_67:
        /*0074*/ 	.byte	0x03, 0x19
        /*0076*/ 	.short	0x0018


	//----- nvinfo : EIATTR_PARAM_CBANK
	.align		4
        /*0078*/ 	.byte	0x04, 0x0a
        /*007a*/ 	.short	(.L_69 - .L_68)
	.align		4
.L_68:
        /*007c*/ 	.word	index@(.nv.constant0._Z19histogram_kernel_v1PjS_jj)
        /*0080*/ 	.short	0x0380
        /*0082*/ 	.short	0x0018


	//----- nvinfo : EIATTR_SW_WAR
	.align		4
.L_69:
        /*0084*/ 	.byte	0x04, 0x36
        /*0086*/ 	.short	(.L_71 - .L_70)
.L_70:
        /*0088*/ 	.word	0x00000008
.L_71:


//--------------------- .nv.info._Z19histogram_kernel_v0PjS_jj --------------------------
	.section	.nv.info._Z19histogram_kernel_v0PjS_jj,"",@"SHT_CUDA_INFO"
	.sectionflags	@""
	.align	4


	//----- nvinfo : EIATTR_CUDA_API_VERSION
	.align		4
        /*0000*/ 	.byte	0x04, 0x37
        /*0002*/ 	.short	(.L_73 - .L_72)
.L_72:
        /*0004*/ 	.word	0x00000082


	//----- nvinfo : EIATTR_KPARAM_INFO
	.align		4
.L_73:
        /*0008*/ 	.byte	0x04, 0x17
        /*000a*/ 	.short	(.L_75 - .L_74)
.L_74:
        /*000c*/ 	.word	0x00000000
        /*0010*/ 	.short	0x0003
        /*0012*/ 	.short	0x0014
        /*0014*/ 	.byte	0x00, 0xf0, 0x11, 0x00


	//----- nvinfo : EIATTR_KPARAM_INFO
	.align		4
.L_75:
        /*0018*/ 	.byte	0x04, 0x17
        /*001a*/ 	.short	(.L_77 - .L_76)
.L_76:
        /*001c*/ 	.word	0x00000000
        /*0020*/ 	.short	0x0002
        /*0022*/ 	.short	0x0010
        /*0024*/ 	.byte	0x00, 0xf0, 0x11, 0x00


	//----- nvinfo : EIATTR_KPARAM_INFO
	.align		4
.L_77:
        /*0028*/ 	.byte	0x04, 0x17
        /*002a*/ 	.short	(.L_79 - .L_78)
.L_78:
        /*002c*/ 	.word	0x00000000
        /*0030*/ 	.short	0x0001
        /*0032*/ 	.short	0x0008
        /*0034*/ 	.byte	0x00, 0xf5, 0x21, 0x00


	//----- nvinfo : EIATTR_KPARAM_INFO
	.align		4
.L_79:
        /*0038*/ 	.byte	0x04, 0x17
        /*003a*/ 	.short	(.L_81 - .L_80)
.L_80:
        /*003c*/ 	.word	0x00000000
        /*0040*/ 	.short	0x0000
        /*0042*/ 	.short	0x0000
        /*0044*/ 	.byte	0x00, 0xf5, 0x21, 0x00


	//----- nvinfo : EIATTR_SPARSE_MMA_MASK
	.align		4
.L_81:
        /*0048*/ 	.byte	0x03, 0x50
        /*004a*/ 	.short	0x0000


	//----- nvinfo : EIATTR_MAXREG_COUNT
	.align		4
        /*004c*/ 	.byte	0x03, 0x1b
        /*004e*/ 	.short	0x00ff


	//----- nvinfo : EIATTR_MERCURY_ISA_VERSION
	.align		4
        /*0050*/ 	.byte	0x03, 0x5f
        /*0052*/ 	.short	0x0101


	//----- nvinfo : EIATTR_VRC_CTA_INIT_COUNT
	.align		4
        /*0054*/ 	.byte	0x02, 0x4a
	.zero		1
	.zero		1


	//----- nvinfo : EIATTR_EXIT_INSTR_OFFSETS
	.align		4
        /*0058*/ 	.byte	0x04, 0x1c
        /*005a*/ 	.short	(.L_83 - .L_82)


	//   ....[0]....
.L_82:
        /*005c*/ 	.word	0x00000070


	//   ....[1]....
        /*0060*/ 	.word	0x00000100


	//----- nvinfo : EIATTR_CBANK_PARAM_SIZE
	.align		4
.L_83:
        /*0064*/ 	.byte	0x03, 0x19
        /*0066*/ 	.short	0x0018


	//----- nvinfo : EIATTR_PARAM_CBANK
	.align		4
        /*0068*/ 	.byte	0x04, 0x0a
        /*006a*/ 	.short	(.L_85 - .L_84)
	.align		4
.L_84:
        /*006c*/ 	.word	index@(.nv.constant0._Z19histogram_kernel_v0PjS_jj)
        /*0070*/ 	.short	0x0380
        /*0072*/ 	.short	0x0018


	//----- nvinfo : EIATTR_SW_WAR
	.align		4
.L_85:
        /*0074*/ 	.byte	0x04, 0x36
        /*0076*/ 	.short	(.L_87 - .L_86)
.L_86:
        /*0078*/ 	.word	0x00000008
.L_87:


//--------------------- .nv.callgraph             --------------------------
	.section	.nv.callgraph,"",@"SHT_CUDA_CALLGRAPH"
	.align	4
	.sectionentsize	8
	.align		4
        /*0000*/ 	.word	0x00000000
	.align		4
        /*0004*/ 	.word	0xffffffff
	.align		4
        /*0008*/ 	.word	0x00000000
	.align		4
        /*000c*/ 	.word	0xfffffffe
	.align		4
        /*0010*/ 	.word	0x00000000
	.align		4
        /*0014*/ 	.word	0xfffffffd
	.align		4
        /*0018*/ 	.word	0x00000000
	.align		4
        /*001c*/ 	.word	0xfffffffc


//--------------------- .text._Z14convert_kernelPjj --------------------------
	.section	.text._Z14convert_kernelPjj,"ax",@progbits
	.align	128
        .global         _Z14convert_kernelPjj
        .type           _Z14convert_kernelPjj,@function
        .size           _Z14convert_kernelPjj,(.L_x_10 - _Z14convert_kernelPjj)
        .other          _Z14convert_kernelPjj,@"STO_CUDA_ENTRY STV_DEFAULT"
_Z14convert_kernelPjj:
.text._Z14convert_kernelPjj:
[----:B------:R-:W-:Y:S01]  /*0000*/  LDC R1, c[0x0][0x37c] ;  /* 0x0000df00ff017b82 */ /* 0x000fe20000000800 */
[----:B------:R-:W0:Y:S07]  /*0010*/  S2R R0, SR_TID.X ;  /* 0x0000000000007919 */ /* 0x000e2e0000002100 */
[----:B------:R-:W0:Y:S01]  /*0020*/  S2UR UR4, SR_CTAID.X ;  /* 0x00000000000479c3 */ /* 0x000e220000002500 */
[----:B------:R-:W1:Y:S07]  /*0030*/  LDCU UR5, c[0x0][0x388] ;  /* 0x00007100ff0577ac */ /* 0x000e6e0008000800 */
[----:B------:R-:W0:Y:S02]  /*0040*/  LDC R5, c[0x0][0x360] ;  /* 0x0000d800ff057b82 */ /* 0x000e240000000800 */
[----:B0-----:R-:W-:-:S05]  /*0050*/  IMAD R5, R5, UR4, R0 ;  /* 0x0000000405057c24 */ /* 0x001fca000f8e0200 */
[----:B-1----:R-:W-:-:S13]  /*0060*/  ISETP.GE.U32.AND P0, PT, R5, UR5, PT ;  /* 0x0000000505007c0c */ /* 0x002fda000bf06070 */
[----:B------:R-:W-:Y:S05]  /*0070*/  @P0 EXIT ;  /* 0x000000000000094d */ /* 0x000fea0003800000 */
[----:B------:R-:W0:Y:S01]  /*0080*/  LDC.64 R2, c[0x0][0x380] ;  /* 0x0000e000ff027b82 */ /* 0x000e220000000a00 */
[----:B------:R-:W1:Y:S01]  /*0090*/  LDCU.64 UR4, c[0x0][0x358] ;  /* 0x00006b00ff0477ac */ /* 0x000e620008000a00 */
[----:B0-----:R-:W-:-:S05]  /*00a0*/  IMAD.WIDE R2, R5, 0x4, R2 ;  /* 0x0000000405027825 */ /* 0x001fca00078e0202 */
[----:B-1----:R-:W2:Y:S02]  /*00b0*/  LDG.E R0, desc[UR4][R2.64] ;  /* 0x0000000402007981 */ /* 0x002ea4000c1e1900 */
[----:B--2---:R-:W-:-:S13]  /*00c0*/  ISETP.GE.U32.AND P0, PT, R0, 0x80, PT ;  /* 0x000000800000780c */ /* 0x004fda0003f06070 */
[----:B------:R-:W-:Y:S05]  /*00d0*/  @!P0 EXIT ;  /* 0x000000000000894d */ /* 0x000fea0003800000 */
[----:B------:R-:W-:-:S05]  /*00e0*/  HFMA2 R5, -RZ, RZ, 0, 7.569789886474609375e-06 ;  /* 0x0000007fff057431 */ /* 0x000fca00000001ff */
[----:B------:R-:W-:Y:S01]  /*00f0*/  STG.E desc[UR4][R2.64], R5 ;  /* 0x0000000502007986 */ /* 0x000fe2000c101904 */
[----:B------:R-:W-:Y:S05]  /*0100*/  EXIT ;  /* 0x000000000000794d */ /* 0x000fea0003800000 */
.L_x_0:
[----:B------:R-:W-:-:S00]  /*0110*/  BRA `(.L_x_0) ;  /* 0xfffffffc00fc7947 */ /* 0x000fc0000383ffff */
[----:B------:R-:W-:-:S00]  /*0120*/  NOP ;  /* 0x0000000000007918 */ /* 0x000fc00000000000 */
        /* <DEDUP_REMOVED lines=13> */
.L_x_10:


//--------------------- .text._Z19histogram_kernel_v2PjS_jj --------------------------
	.section	.text._Z19histogram_kernel_v2PjS_jj,"ax",@progbits
	.align	128
        .global         _Z19histogram_kernel_v2PjS_jj
        .type           _Z19histogram_kernel_v2PjS_jj,@function
        .size           _Z19histogram_kernel_v2PjS_jj,(.L_x_11 - _Z19histogram_kernel_v2PjS_jj)
        .other          _Z19histogram_kernel_v2PjS_jj,@"STO_CUDA_ENTRY STV_DEFAULT"
_Z19histogram_kernel_v2PjS_jj:
.text._Z19histogram_kernel_v2PjS_jj:
[----:B------:R-:W-:Y:S01]  /*0000*/  LDC R1, c[0x0][0x37c] ;  /* 0x0000df00ff017b82 */ /* 0x000fe20000000800 */
[----:B------:R-:W0:Y:S07]  /*0010*/  S2R R8, SR_TID.X ;  /* 0x0000000000087919 */ /* 0x000e2e0000002100 */
[----:B------:R-:W1:Y:S01]  /*0020*/  S2UR UR5, SR_CgaCtaId ;  /* 0x00000000000579c3 */ /* 0x000e620000008800 */
[----:B------:R-:W2:Y:S01]  /*0030*/  LDCU UR7, c[0x0][0x390] ;  /* 0x00007200ff0777ac */ /* 0x000ea20008000800 */
[----:B------:R-:W-:Y:S01]  /*0040*/  BSSY.RECONVERGENT B0, `(.L_x_1) ;  /* 0x0000018000007945 */ /* 0x000fe20003800200 */
[----:B------:R-:W-:-:S05]  /*0050*/  UMOV UR4, 0x400 ;  /* 0x0000040000047882 */ /* 0x000fca0000000000 */
[----:B------:R-:W3:Y:S08]  /*0060*/  LDC R9, c[0x0][0x360] ;  /* 0x0000d800ff097b82 */ /* 0x000ef00000000800 */
[----:B------:R-:W4:Y:S01]  /*0070*/  S2UR UR6, SR_CTAID.X ;  /* 0x00000000000679c3 */ /* 0x000f220000002500 */
[----:B-1----:R-:W-:-:S07]  /*0080*/  ULEA UR4, UR5, UR4, 0x18 ;  /* 0x0000000405047291 */ /* 0x002fce000f8ec0ff */
[----:B------:R-:W1:Y:S01]  /*0090*/  LDC.64 R2, c[0x0][0x388] ;  /* 0x0000e200ff027b82 */ /* 0x000e620000000a00 */
[----:B0-----:R-:W-:-:S04]  /*00a0*/  LEA R0, R8, UR4, 0x2 ;  /* 0x0000000408007c11 */ /* 0x001fc8000f8e10ff */
[C---:B---3--:R-:W-:Y:S01]  /*00b0*/  LEA R10, R9.reuse, R0, 0x2 ;  /* 0x00000000090a7211 */ /* 0x048fe200078e10ff */
[----:B------:R0:W-:Y:S03]  /*00c0*/  STS [R0], RZ ;  /* 0x000000ff00007388 */ /* 0x0001e60000000800 */
[C---:B------:R-:W-:Y:S01]  /*00d0*/  LEA R11, R9.reuse, R10, 0x2 ;  /* 0x0000000a090b7211 */ /* 0x040fe200078e10ff */
[C---:B----4-:R-:W-:Y:S01]  /*00e0*/  IMAD R7, R9.reuse, UR6, R8 ;  /* 0x0000000609077c24 */ /* 0x050fe2000f8e0208 */
[----:B------:R0:W-:Y:S02]  /*00f0*/  STS [R10], RZ ;  /* 0x000000ff0a007388 */ /* 0x0001e40000000800 */
[----:B------:R-:W-:Y:S02]  /*0100*/  LEA R12, R9, R11, 0x2 ;  /* 0x0000000b090c7211 */ /* 0x000fe400078e10ff */
[----:B--2---:R-:W-:Y:S01]  /*0110*/  ISETP.GE.U32.AND P0, PT, R7, UR7, PT ;  /* 0x0000000707007c0c */ /* 0x004fe2000bf06070 */
[----:B------:R0:W-:Y:S01]  /*0120*/  STS [R11], RZ ;  /* 0x000000ff0b007388 */ /* 0x0001e20000000800 */
[----:B------:R-:W2:Y:S03]  /*0130*/  LDCU.64 UR6, c[0x0][0x358] ;  /* 0x00006b00ff0677ac */ /* 0x000ea60008000a00 */
[----:B------:R0:W-:Y:S01]  /*0140*/  STS [R12], RZ ;  /* 0x000000ff0c007388 */ /* 0x0001e20000000800 */
[----:B------:R-:W-:Y:S07]  /*0150*/  BAR.SYNC.DEFER_BLOCKING 0x0 ;  /* 0x0000000000007b1d */ /* 0x000fee0000010000 */
[----:B01----:R-:W-:Y:S05]  /*0160*/  @P0 BRA `(.L_x_2) ;  /* 0x0000000000140947 */ /* 0x003fea0003800000 */
[----:B------:R-:W0:Y:S02]  /*0170*/  LDC.64 R4, c[0x0][0x380] ;  /* 0x0000e000ff047b82 */ /* 0x000e240000000a00 */
[----:B0-----:R-:W-:-:S06]  /*0180*/  IMAD.WIDE R4, R7, 0x4, R4 ;  /* 0x0000000407047825 */ /* 0x001fcc00078e0204 */
[----:B--2---:R-:W2:Y:S02]  /*0190*/  LDG.E R4, desc[UR6][R4.64] ;  /* 0x0000000604047981 */ /* 0x004ea4000c1e1900 */
[----:B--2---:R-:W-:-:S05]  /*01a0*/  LEA R6, R4, UR4, 0x2 ;  /* 0x0000000404067c11 */ /* 0x004fca000f8e10ff */
[----:B------:R0:W-:Y:S02]  /*01b0*/  ATOMS.POPC.INC.32 RZ, [R6+URZ] ;  /* 0x0000000006ff7f8c */ /* 0x0001e4000d8000ff */
.L_x_2:
[----:B--2---:R-:W-:Y:S05]  /*01c0*/  BSYNC.RECONVERGENT B0 ;  /* 0x0000000000007941 */ /* 0x004fea0003800200 */
.L_x_1:
[----:B------:R-:W-:Y:S01]  /*01d0*/  BAR.SYNC.DEFER_BLOCKING 0x0 ;  /* 0x0000000000007b1d */ /* 0x000fe20000010000 */
[----:B------:R-:W-:-:S04]  /*01e0*/  IMAD.WIDE.U32 R2, R8, 0x4, R2 ;  /* 0x0000000408027825 */ /* 0x000fc800078e0002 */
[----:B------:R-:W-:-:S04]  /*01f0*/  IMAD.WIDE R4, R9, 0x4, R2 ;  /* 0x0000000409047825 */ /* 0x000fc800078e0202 */
[----:B0-----:R-:W-:-:S04]  /*0200*/  IMAD.WIDE R6, R9, 0x4, R4 ;  /* 0x0000000409067825 */ /* 0x001fc800078e0204 */
[----:B------:R-:W-:Y:S01]  /*0210*/  IMAD.WIDE R8, R9, 0x4, R6 ;  /* 0x0000000409087825 */ /* 0x000fe200078e0206 */
[----:B------:R-:W0:Y:S04]  /*0220*/  LDS R13, [R0] ;  /* 0x00000000000d7984 */ /* 0x000e280000000800 */
[----:B------:R-:W1:Y:S04]  /*0230*/  LDS R15, [R10] ;  /* 0x000000000a0f7984 */ /* 0x000e680000000800 */
[----:B------:R-:W2:Y:S04]  /*0240*/  LDS R11, [R11] ;  /* 0x000000000b0b7984 */ /* 0x000ea80000000800 */
[----:B------:R-:W3:Y:S04]  /*0250*/  LDS R17, [R12] ;  /* 0x000000000c117984 */ /* 0x000ee80000000800 */
[----:B0-----:R-:W-:Y:S04]  /*0260*/  REDG.E.ADD.STRONG.GPU desc[UR6][R2.64], R13 ;  /* 0x0000000d0200798e */ /* 0x001fe8000c12e106 */
[----:B-1----:R-:W-:Y:S04]  /*0270*/  REDG.E.ADD.STRONG.GPU desc[UR6][R4.64], R15 ;  /* 0x0000000f0400798e */ /* 0x002fe8000c12e106 */
[----:B--2---:R-:W-:Y:S04]  /*0280*/  REDG.E.ADD.STRONG.GPU desc[UR6][R6.64], R11 ;  /* 0x0000000b0600798e */ /* 0x004fe8000c12e106 */
[----:B---3--:R-:W-:Y:S01]  /*0290*/  REDG.E.ADD.STRONG.GPU desc[UR6][R8.64], R17 ;  /* 0x000000110800798e */ /* 0x008fe2000c12e106 */
[----:B------:R-:W-:Y:S05]  /*02a0*/  EXIT ;  /* 0x000000000000794d */ /* 0x000fea0003800000 */
.L_x_3:
        /* <DEDUP_REMOVED lines=13> */
.L_x_11:


//--------------------- .text._Z19histogram_kernel_v1PjS_jj --------------------------
	.section	.text._Z19histogram_kernel_v1PjS_jj,"ax",@progbits
	.align	128
        .global         _Z19histogram_kernel_v1PjS_jj
        .type           _Z19histogram_kernel_v1PjS_jj,@function
        .size           _Z19histogram_kernel_v1PjS_jj,(.L_x_12 - _Z19histogram_kernel_v1PjS_jj)
        .other          _Z19histogram_kernel_v1PjS_jj,@"STO_CUDA_ENTRY STV_DEFAULT"
_Z19histogram_kernel_v1PjS_jj:
.text._Z19histogram_kernel_v1PjS_jj:
        /* <DEDUP_REMOVED lines=9> */
[----:B------:R-:W-:Y:S01]  /*0090*/  ISETP.NE.AND P0, PT, R0, RZ, PT ;  /* 0x000000ff0000720c */ /* 0x000fe20003f05270 */
[----:B------:R-:W1:Y:S01]  /*00a0*/  LDCU.64 UR8, c[0x0][0x358] ;  /* 0x00006b00ff0877ac */ /* 0x000e620008000a00 */
[----:B------:R-:W-:Y:S01]  /*00b0*/  BSSY.RECONVERGENT B0, `(.L_x_4) ;  /* 0x000001a000007945 */ /* 0x000fe20003800200 */
[----:B0-----:R-:W-:-:S10]  /*00c0*/  IMAD.WIDE R2, R5, 0x4, R2 ;  /* 0x0000000405027825 */ /* 0x001fd400078e0202 */
[----:B-1----:R-:W-:Y:S05]  /*00d0*/  @P0 BRA `(.L_x_5) ;  /* 0x00000000005c0947 */ /* 0x002fea0003800000 */
[----:B------:R-:W0:Y:S01]  /*00e0*/  S2UR UR5, SR_CgaCtaId ;  /* 0x00000000000579c3 */ /* 0x000e220000008800 */
[----:B------:R-:W-:Y:S01]  /*00f0*/  IMAD.MOV.U32 R0, RZ, RZ, 0x80 ;  /* 0x00000080ff007424 */ /* 0x000fe200078e00ff */
[----:B------:R-:W-:Y:S02]  /*0100*/  UMOV UR4, 0x400 ;  /* 0x0000040000047882 */ /* 0x000fe40000000000 */
[----:B0-----:R-:W-:-:S12]  /*0110*/  ULEA UR4, UR5, UR4, 0x18 ;  /* 0x0000000405047291 */ /* 0x001fd8000f8ec0ff */
.L_x_6:
[----:B------:R-:W-:Y:S04]  /*0120*/  STS.128 [R0+UR4+-0x80], RZ ;  /* 0xffff80ff00007988 */ /* 0x000fe80008000c04 */
[----:B------:R-:W-:Y:S04]  /*0130*/  STS.128 [R0+UR4+-0x70], RZ ;  /* 0xffff90ff00007988 */ /* 0x000fe80008000c04 */
[----:B------:R-:W-:Y:S04]  /*0140*/  STS.128 [R0+UR4+-0x60], RZ ;  /* 0xffffa0ff00007988 */ /* 0x000fe80008000c04 */
[----:B------:R-:W-:Y:S04]  /*0150*/  STS.128 [R0+UR4+-0x50], RZ ;  /* 0xffffb0ff00007988 */ /* 0x000fe80008000c04 */
[----:B------:R-:W-:Y:S04]  /*0160*/  STS.128 [R0+UR4+-0x40], RZ ;  /* 0xffffc0ff00007988 */ /* 0x000fe80008000c04 */
[----:B------:R-:W-:Y:S04]  /*0170*/  STS.128 [R0+UR4+-0x30], RZ ;  /* 0xffffd0ff00007988 */ /* 0x000fe80008000c04 */
[----:B------:R-:W-:Y:S04]  /*0180*/  STS.128 [R0+UR4+-0x20], RZ ;  /* 0xffffe0ff00007988 */ /* 0x000fe80008000c04 */
[----:B------:R-:W-:Y:S04]  /*0190*/  STS.128 [R0+UR4+-0x10], RZ ;  /* 0xfffff0ff00007988 */ /* 0x000fe80008000c04 */
[----:B------:R-:W-:Y:S04]  /*01a0*/  STS.128 [R0+UR4], RZ ;  /* 0x000000ff00007988 */ /* 0x000fe80008000c04 */
[----:B------:R-:W-:Y:S04]  /*01b0*/  STS.128 [R0+UR4+0x10], RZ ;  /* 0x000010ff00007988 */ /* 0x000fe80008000c04 */
[----:B------:R-:W-:Y:S04]  /*01c0*/  STS.128 [R0+UR4+0x20], RZ ;  /* 0x000020ff00007988 */ /* 0x000fe80008000c04 */
[----:B------:R-:W-:Y:S04]  /*01d0*/  STS.128 [R0+UR4+0x30], RZ ;  /* 0x000030ff00007988 */ /* 0x000fe80008000c04 */
[----:B------:R-:W-:Y:S04]  /*01e0*/  STS.128 [R0+UR4+0x40], RZ ;  /* 0x000040ff00007988 */ /* 0x000fe80008000c04 */
[----:B------:R-:W-:Y:S04]  /*01f0*/  STS.128 [R0+UR4+0x50], RZ ;  /* 0x000050ff00007988 */ /* 0x000fe80008000c04 */
[----:B------:R-:W-:Y:S04]  /*0200*/  STS.128 [R0+UR4+0x60], RZ ;  /* 0x000060ff00007988 */ /* 0x000fe80008000c04 */
[----:B------:R0:W-:Y:S02]  /*0210*/  STS.128 [R0+UR4+0x70], RZ ;  /* 0x000070ff00007988 */ /* 0x0001e40008000c04 */
[----:B0-----:R-:W-:-:S05]  /*0220*/  VIADD R0, R0, 0x100 ;  /* 0x0000010000007836 */ /* 0x001fca0000000000 */
[----:B------:R-:W-:-:S13]  /*0230*/  ISETP.NE.AND P1, PT, R0, 0x4080, PT ;  /* 0x000040800000780c */ /* 0x000fda0003f25270 */
[----:B------:R-:W-:Y:S05]  /*0240*/  @P1 BRA `(.L_x_6) ;  /* 0xfffffffc00b41947 */ /* 0x000fea000383ffff */
.L_x_5:
[----:B------:R-:W-:Y:S05]  /*0250*/  BSYNC.RECONVERGENT B0 ;  /* 0x0000000000007941 */ /* 0x000fea0003800200 */
.L_x_4:
[----:B------:R-:W-:Y:S06]  /*0260*/  BAR.SYNC.DEFER_BLOCKING 0x0 ;  /* 0x0000000000007b1d */ /* 0x000fec0000010000 */
[----:B------:R-:W2:Y:S02]  /*0270*/  LDG.E R2, desc[UR8][R2.64] ;  /* 0x0000000802027981 */ /* 0x000ea4000c1e1900 */
[----:B------:R-:W0:Y:S01]  /*0280*/  S2UR UR5, SR_CgaCtaId ;  /* 0x00000000000579c3 */ /* 0x000e220000008800 */
[----:B------:R-:W-:Y:S02]  /*0290*/  UMOV UR4, 0x400 ;  /* 0x0000040000047882 */ /* 0x000fe40000000000 */
[----:B0-----:R-:W-:-:S06]  /*02a0*/  ULEA UR6, UR5, UR4, 0x18 ;  /* 0x0000000405067291 */ /* 0x001fcc000f8ec0ff */
[----:B--2---:R-:W-:-:S05]  /*02b0*/  LEA R0, R2, UR6, 0x2 ;  /* 0x0000000602007c11 */ /* 0x004fca000f8e10ff */
[----:B------:R0:W-:Y:S01]  /*02c0*/  ATOMS.POPC.INC.32 RZ, [R0+URZ] ;  /* 0x0000000000ff7f8c */ /* 0x0001e2000d8000ff */
[----:B------:R-:W-:Y:S06]  /*02d0*/  BAR.SYNC.DEFER_BLOCKING 0x0 ;  /* 0x0000000000007b1d */ /* 0x000fec0000010000 */
[----:B------:R-:W-:Y:S05]  /*02e0*/  @P0 EXIT ;  /* 0x000000000000094d */ /* 0x000fea0003800000 */
[----:B------:R-:W1:Y:S01]  /*02f0*/  LDCU.64 UR4, c[0x0][0x388] ;  /* 0x00007100ff0477ac */ /* 0x000e620008000a00 */
[----:B0-----:R-:W-:Y:S01]  /*0300*/  HFMA2 R0, -RZ, RZ, 0, 3.814697265625e-06 ;  /* 0x00000040ff007431 */ /* 0x001fe200000001ff */
[----:B-1----:R-:W-:-:S04]  /*0310*/  UIADD3 UR4, UP0, UPT, UR4, 0x40, URZ ;  /* 0x0000004004047890 */ /* 0x002fc8000ff1e0ff */
[----:B------:R-:W-:Y:S02]  /*0320*/  UIADD3.X UR5, UPT, UPT, URZ, UR5, URZ, UP0, !UPT ;  /* 0x00000005ff057290 */ /* 0x000fe400087fe4ff */
[----:B------:R-:W-:-:S04]  /*0330*/  IMAD.U32 R12, RZ, RZ, UR4 ;  /* 0x00000004ff0c7e24 */ /* 0x000fc8000f8e00ff */
[----:B------:R-:W-:-:S07]  /*0340*/  MOV R13, UR5 ;  /* 0x00000005000d7c02 */ /* 0x000fce0008000f00 */
.L_x_7:
[----:B---3--:R-:W0:Y:S01]  /*0350*/  LDS.128 R8, [R0+UR6+-0x40] ;  /* 0xffffc00600087984 */ /* 0x008e220008000c00 */
[----:B------:R-:W-:Y:S01]  /*0360*/  IMAD.MOV.U32 R2, RZ, RZ, R12 ;  /* 0x000000ffff027224 */ /* 0x000fe200078e000c */
[----:B------:R-:W-:Y:S02]  /*0370*/  MOV R3, R13 ;  /* 0x0000000d00037202 */ /* 0x000fe40000000f00 */
[----:B------:R-:W1:Y:S04]  /*0380*/  LDS.128 R24, [R0+UR6+-0x30] ;  /* 0xffffd00600187984 */ /* 0x000e680008000c00 */
[----:B------:R-:W2:Y:S04]  /*0390*/  LDS.128 R4, [R0+UR6+-0x20] ;  /* 0xffffe00600047984 */ /* 0x000ea80008000c00 */
[----:B------:R-:W3:Y:S04]  /*03a0*/  LDS.128 R20, [R0+UR6+-0x10] ;  /* 0xfffff00600147984 */ /* 0x000ee80008000c00 */
[----:B------:R-:W4:Y:S04]  /*03b0*/  LDS.128 R16, [R0+UR6] ;  /* 0x0000000600107984 */ /* 0x000f280008000c00 */
[----:B------:R-:W5:Y:S04]  /*03c0*/  LDS.128 R12, [R0+UR6+0x10] ;  /* 0x00001006000c7984 */ /* 0x000f680008000c00 */
[----:B0-----:R-:W-:Y:S04]  /*03d0*/  REDG.E.ADD.STRONG.GPU desc[UR8][R2.64+-0x40], R8 ;  /* 0xffffc0080200798e */ /* 0x001fe8000c12e108 */
[----:B------:R-:W-:Y:S04]  /*03e0*/  REDG.E.ADD.STRONG.GPU desc[UR8][R2.64+-0x3c], R9 ;  /* 0xffffc4090200798e */ /* 0x000fe8000c12e108 */
[----:B------:R-:W-:Y:S04]  /*03f0*/  REDG.E.ADD.STRONG.GPU desc[UR8][R2.64+-0x38], R10 ;  /* 0xffffc80a0200798e */ /* 0x000fe8000c12e108 */
[----:B------:R-:W-:Y:S04]  /*0400*/  REDG.E.ADD.STRONG.GPU desc[UR8][R2.64+-0x34], R11 ;  /* 0xffffcc0b0200798e */ /* 0x000fe8000c12e108 */
[----:B-1----:R-:W-:Y:S04]  /*0410*/  REDG.E.ADD.STRONG.GPU desc[UR8][R2.64+-0x30], R24 ;  /* 0xffffd0180200798e */ /* 0x002fe8000c12e108 */
[----:B------:R-:W0:Y:S04]  /*0420*/  LDS.128 R8, [R0+UR6+0x20] ;  /* 0x0000200600087984 */ /* 0x000e280008000c00 */
[----:B------:R-:W-:Y:S04]  /*0430*/  REDG.E.ADD.STRONG.GPU desc[UR8][R2.64+-0x2c], R25 ;  /* 0xffffd4190200798e */ /* 0x000fe8000c12e108 */
[----:B------:R-:W-:Y:S04]  /*0440*/  REDG.E.ADD.STRONG.GPU desc[UR8][R2.64+-0x28], R26 ;  /* 0xffffd81a0200798e */ /* 0x000fe8000c12e108 */
[----:B------:R-:W-:Y:S04]  /*0450*/  REDG.E.ADD.STRONG.GPU desc[UR8][R2.64+-0x24], R27 ;  /* 0xffffdc1b0200798e */ /* 0x000fe8000c12e108 */
[----:B------:R1:W0:Y:S04]  /*0460*/  LDS.128 R24, [R0+UR6+0x30] ;  /* 0x0000300600187984 */ /* 0x0002280008000c00 */
[----:B--2---:R-:W-:Y:S04]  /*0470*/  REDG.E.ADD.STRONG.GPU desc[UR8][R2.64+-0x20], R4 ;  /* 0xffffe0040200798e */ /* 0x004fe8000c12e108 */
[----:B------:R-:W-:Y:S04]  /*0480*/  REDG.E.ADD.STRONG.GPU desc[UR8][R2.64+-0x1c], R5 ;  /* 0xffffe4050200798e */ /* 0x000fe8000c12e108 */
[----:B------:R-:W-:Y:S01]  /*0490*/  REDG.E.ADD.STRONG.GPU desc[UR8][R2.64+-0x18], R6 ;  /* 0xffffe8060200798e */ /* 0x000fe2000c12e108 */
[----:B-1----:R-:W-:-:S03]  /*04a0*/  VIADD R0, R0, 0x80 ;  /* 0x0000008000007836 */ /* 0x002fc60000000000 */
[----:B------:R-:W-:Y:S04]  /*04b0*/  REDG.E.ADD.STRONG.GPU desc[UR8][R2.64+-0x14], R7 ;  /* 0xffffec070200798e */ /* 0x000fe8000c12e108 */
[----:B---3--:R-:W-:Y:S04]  /*04c0*/  REDG.E.ADD.STRONG.GPU desc[UR8][R2.64+-0x10], R20 ;  /* 0xfffff0140200798e */ /* 0x008fe8000c12e108 */
[----:B------:R-:W-:Y:S04]  /*04d0*/  REDG.E.ADD.STRONG.GPU desc[UR8][R2.64+-0xc], R21 ;  /* 0xfffff4150200798e */ /* 0x000fe8000c12e108 */
[----:B------:R-:W-:Y:S04]  /*04e0*/  REDG.E.ADD.STRONG.GPU desc[UR8][R2.64+-0x8], R22 ;  /* 0xfffff8160200798e */ /* 0x000fe8000c12e108 */
[----:B------:R-:W-:Y:S01]  /*04f0*/  REDG.E.ADD.STRONG.GPU desc[UR8][R2.64+-0x4], R23 ;  /* 0xfffffc170200798e */ /* 0x000fe2000c12e108 */
[----:B------:R-:W-:-:S03]  /*0500*/  ISETP.NE.AND P0, PT, R0, 0x4040, PT ;  /* 0x000040400000780c */ /* 0x000fc60003f05270 */
[----:B----4-:R-:W-:Y:S04]  /*0510*/  REDG.E.ADD.STRONG.GPU desc[UR8][R2.64], R16 ;  /* 0x000000100200798e */ /* 0x010fe8000c12e108 */
[----:B------:R-:W-:Y:S04]  /*0520*/  REDG.E.ADD.STRONG.GPU desc[UR8][R2.64+0x4], R17 ;  /* 0x000004110200798e */ /* 0x000fe8000c12e108 */
[----:B------:R-:W-:Y:S04]  /*0530*/  REDG.E.ADD.STRONG.GPU desc[UR8][R2.64+0x8], R18 ;  /* 0x000008120200798e */ /* 0x000fe8000c12e108 */
[----:B------:R-:W-:Y:S04]  /*0540*/  REDG.E.ADD.STRONG.GPU desc[UR8][R2.64+0xc], R19 ;  /* 0x00000c130200798e */ /* 0x000fe8000c12e108 */
[----:B-----5:R1:W-:Y:S04]  /*0550*/  REDG.E.ADD.STRONG.GPU desc[UR8][R2.64+0x10], R12 ;  /* 0x0000100c0200798e */ /* 0x0203e8000c12e108 */
[----:B------:R2:W-:Y:S04]  /*0560*/  REDG.E.ADD.STRONG.GPU desc[UR8][R2.64+0x14], R13 ;  /* 0x0000140d0200798e */ /* 0x0005e8000c12e108 */
[----:B------:R3:W-:Y:S04]  /*0570*/  REDG.E.ADD.STRONG.GPU desc[UR8][R2.64+0x18], R14 ;  /* 0x0000180e0200798e */ /* 0x0007e8000c12e108 */
[----:B------:R3:W-:Y:S04]  /*0580*/  REDG.E.ADD.STRONG.GPU desc[UR8][R2.64+0x1c], R15 ;  /* 0x00001c0f0200798e */ /* 0x0007e8000c12e108 */
[----:B0-----:R3:W-:Y:S04]  /*0590*/  REDG.E.ADD.STRONG.GPU desc[UR8][R2.64+0x20], R8 ;  /* 0x000020080200798e */ /* 0x0017e8000c12e108 */
[----:B------:R3:W-:Y:S04]  /*05a0*/  REDG.E.ADD.STRONG.GPU desc[UR8][R2.64+0x24], R9 ;  /* 0x000024090200798e */ /* 0x0007e8000c12e108 */
[----:B------:R3:W-:Y:S01]  /*05b0*/  REDG.E.ADD.STRONG.GPU desc[UR8][R2.64+0x28], R10 ;  /* 0x0000280a0200798e */ /* 0x0007e2000c12e108 */
[----:B-1----:R-:W-:-:S03]  /*05c0*/  IADD3 R12, P1, PT, R2, 0x80, RZ ;  /* 0x00000080020c7810 */ /* 0x002fc60007f3e0ff */
[----:B------:R3:W-:Y:S04]  /*05d0*/  REDG.E.ADD.STRONG.GPU desc[UR8][R2.64+0x2c], R11 ;  /* 0x00002c0b0200798e */ /* 0x0007e8000c12e108 */
[----:B------:R3:W-:Y:S04]  /*05e0*/  REDG.E.ADD.STRONG.GPU desc[UR8][R2.64+0x30], R24 ;  /* 0x000030180200798e */ /* 0x0007e8000c12e108 */
[----:B------:R3:W-:Y:S04]  /*05f0*/  REDG.E.ADD.STRONG.GPU desc[UR8][R2.64+0x34], R25 ;  /* 0x000034190200798e */ /* 0x0007e8000c12e108 */
[----:B------:R3:W-:Y:S01]  /*0600*/  REDG.E.ADD.STRONG.GPU desc[UR8][R2.64+0x38], R26 ;  /* 0x0000381a0200798e */ /* 0x0007e2000c12e108 */
[----:B--2---:R-:W-:-:S03]  /*0610*/  IADD3.X R13, PT, PT, RZ, R3, RZ, P1, !PT ;  /* 0x00000003ff0d7210 */ /* 0x004fc60000ffe4ff */
[----:B------:R3:W-:Y:S01]  /*0620*/  REDG.E.ADD.STRONG.GPU desc[UR8][R2.64+0x3c], R27 ;  /* 0x00003c1b0200798e */ /* 0x0007e2000c12e108 */
[----:B------:R-:W-:Y:S05]  /*0630*/  @P0 BRA `(.L_x_7) ;  /* 0xfffffffc00440947 */ /* 0x000fea000383ffff */
[----:B------:R-:W-:Y:S05]  /*0640*/  EXIT ;  /* 0x000000000000794d */ /* 0x000fea0003800000 */
.L_x_8:
        /* <DEDUP_REMOVED lines=11> */
.L_x_12:


//--------------------- .text._Z19histogram_kernel_v0PjS_jj --------------------------
	.section	.text._Z19histogram_kernel_v0PjS_jj,"ax",@progbits
	.align	128
        .global         _Z19histogram_kernel_v0PjS_jj
        .type           _Z19histogram_kernel_v0PjS_jj,@function
        .size           _Z19histogram_kernel_v0PjS_jj,(.L_x_13 - _Z19histogram_kernel_v0PjS_jj)
        .other          _Z19histogram_kernel_v0PjS_jj,@"STO_CUDA_ENTRY STV_DEFAULT"
_Z19histogram_kernel_v0PjS_jj:
.text._Z19histogram_kernel_v0PjS_jj:
        /* <DEDUP_REMOVED lines=10> */
[----:B0-----:R-:W-:-:S06]  /*00a0*/  IMAD.WIDE R2, R5, 0x4, R2 ;  /* 0x0000000405027825 */ /* 0x001fcc00078e0202 */
[----:B------:R-:W0:Y:S01]  /*00b0*/  LDC.64 R4, c[0x0][0x388] ;  /* 0x0000e200ff047b82 */ /* 0x000e220000000a00 */
[----:B-1----:R-:W0:Y:S01]  /*00c0*/  LDG.E R3, desc[UR4][R2.64] ;  /* 0x0000000402037981 */ /* 0x002e22000c1e1900 */
[----:B------:R-:W-:Y:S02]  /*00d0*/  HFMA2 R7, -RZ, RZ, 0, 5.9604644775390625e-08 ;  /* 0x00000001ff077431 */ /* 0x000fe400000001ff */
[----:B0-----:R-:W-:-:S05]  /*00e0*/  IMAD.WIDE.U32 R4, R3, 0x4, R4 ;  /* 0x0000000403047825 */ /* 0x001fca00078e0004 */
[----:B------:R-:W-:Y:S01]  /*00f0*/  REDG.E.ADD.STRONG.GPU desc[UR4][R4.64], R7 ;  /* 0x000000070400798e */ /* 0x000fe2000c12e104 */
[----:B------:R-:W-:Y:S05]  /*0100*/  EXIT ;  /* 0x000000000000794d */ /* 0x000fea0003800000 */
.L_x_9:
        /* <DEDUP_REMOVED lines=15> */
.L_x_13:


//--------------------- .nv.shared.reserved.0     --------------------------
	.section	.nv.shared.reserved.0,"aw",@nobits
	.weak		__nv_reservedSMEM_offset_0_alias
	.size		__nv_reservedSMEM_offset_0_alias, 0, 64
	.other		__nv_reservedSMEM_offset_0_alias,@"STO_CUDA_RESERVED_SHARED STV_DEFAULT"
__nv_reservedSMEM_offset_0_alias:
	.zero		0
	.zero		64


//--------------------- .nv.shared._Z19histogram_kernel_v2PjS_jj --------------------------
	.section	.nv.shared._Z19histogram_kernel_v2PjS_jj,"aw",@nobits
	.sectionflags	@""
	.align	4
.nv.shared._Z19histogram_kernel_v2PjS_jj:
	.zero		17408


//--------------------- .nv.shared._Z19histogram_kernel_v1PjS_jj --------------------------
	.section	.nv.shared._Z19histogram_kernel_v1PjS_jj,"aw",@nobits
	.sectionflags	@""
	.align	4
.nv.shared._Z19histogram_kernel_v1PjS_jj:
	.zero		17408


//--------------------- .nv.constant0._Z14convert_kernelPjj --------------------------
	.section	.nv.constant0._Z14convert_kernelPjj,"a",@progbits
	.sectionflags	@""
	.align	4
.nv.constant0._Z14convert_kernelPjj:
	.zero		908


//--------------------- .nv.constant0._Z19histogram_kernel_v2PjS_jj --------------------------
	.section	.nv.constant0._Z19histogram_kernel_v2PjS_jj,"a",@progbits
	.sectionflags	@""
	.align	4
.nv.constant0._Z19histogram_kernel_v2PjS_jj:
	.zero		920


//--------------------- .nv.constant0._Z19histogram_kernel_v1PjS_jj --------------------------
	.section	.nv.constant0._Z19histogram_kernel_v1PjS_jj,"a",@progbits
	.sectionflags	@""
	.align	4
.nv.constant0._Z19histogram_kernel_v1PjS_jj:
	.zero		920


//--------------------- .nv.constant0._Z19histogram_kernel_v0PjS_jj --------------------------
	.section	.nv.constant0._Z19histogram_kernel_v0PjS_jj,"a",@progbits
	.sectionflags	@""
	.align	4
.nv.constant0._Z19histogram_kernel_v0PjS_jj:
	.zero		920


//--------------------- SYMBOLS --------------------------

	.type		.nv.reservedSmem.offset0,@object
	.size		.nv.reservedSmem.offset0,0x4
	.type		.nv.reservedSmem.cap,@object
	.size		.nv.reservedSmem.cap,0x4
